//
// Generated by NVIDIA NVVM Compiler
//
// Compiler Build ID: CL-36424714
// Cuda compilation tools, release 13.0, V13.0.88
// Based on NVVM 20.0.0
//

.version 9.0
.target sm_100
.address_size 64

	// .globl	_Z18gaussianBlurGlobalPKfPfii
.const .align 4 .b8 d_mask[100];

.visible .entry _Z18gaussianBlurGlobalPKfPfii(
	.param .u64 .ptr .align 1 _Z18gaussianBlurGlobalPKfPfii_param_0,
	.param .u64 .ptr .align 1 _Z18gaussianBlurGlobalPKfPfii_param_1,
	.param .u32 _Z18gaussianBlurGlobalPKfPfii_param_2,
	.param .u32 _Z18gaussianBlurGlobalPKfPfii_param_3
)
{
	.reg .pred 	%p<4>;
	.reg .b32 	%r<71>;
	.reg .b32 	%f<76>;
	.reg .b64 	%rd<57>;

	ld.param.u64 	%rd1, [_Z18gaussianBlurGlobalPKfPfii_param_0];
	ld.param.u64 	%rd2, [_Z18gaussianBlurGlobalPKfPfii_param_1];
	ld.param.u32 	%r3, [_Z18gaussianBlurGlobalPKfPfii_param_2];
	ld.param.u32 	%r5, [_Z18gaussianBlurGlobalPKfPfii_param_3];
	mov.u32 	%r6, %ctaid.x;
	mov.u32 	%r7, %ntid.x;
	mov.u32 	%r8, %tid.x;
	mad.lo.s32 	%r1, %r6, %r7, %r8;
	mov.u32 	%r9, %ctaid.y;
	mov.u32 	%r10, %ntid.y;
	mov.u32 	%r11, %tid.y;
	mad.lo.s32 	%r12, %r9, %r10, %r11;
	setp.ge.s32 	%p1, %r1, %r3;
	setp.ge.s32 	%p2, %r12, %r5;
	or.pred  	%p3, %p1, %p2;
	@%p3 bra 	$L__BB0_2;
	cvta.to.global.u64 	%rd3, %rd2;
	cvta.to.global.u64 	%rd4, %rd1;
	add.s32 	%r13, %r3, -1;
	add.s32 	%r14, %r5, -1;
	max.s32 	%r15, %r1, 2;
	add.s32 	%r16, %r15, -2;
	min.s32 	%r17, %r16, %r13;
	max.u32 	%r18, %r12, 2;
	add.s32 	%r19, %r18, -2;
	min.u32 	%r20, %r19, %r14;
	mul.lo.s32 	%r21, %r20, %r3;
	add.s32 	%r22, %r17, %r21;
	mul.wide.s32 	%rd5, %r22, 4;
	add.s64 	%rd6, %rd4, %rd5;
	ld.global.f32 	%f1, [%rd6];
	ld.const.f32 	%f2, [d_mask];
	fma.rn.f32 	%f3, %f1, %f2, 0f00000000;
	max.s32 	%r23, %r1, 1;
	add.s32 	%r24, %r23, -1;
	min.s32 	%r25, %r24, %r13;
	add.s32 	%r26, %r25, %r21;
	mul.wide.s32 	%rd7, %r26, 4;
	add.s64 	%rd8, %rd4, %rd7;
	ld.global.f32 	%f4, [%rd8];
	ld.const.f32 	%f5, [d_mask+4];
	fma.rn.f32 	%f6, %f4, %f5, %f3;
	max.s32 	%r27, %r1, 0;
	min.s32 	%r28, %r27, %r13;
	add.s32 	%r29, %r28, %r21;
	mul.wide.s32 	%rd9, %r29, 4;
	add.s64 	%rd10, %rd4, %rd9;
	ld.global.f32 	%f7, [%rd10];
	ld.const.f32 	%f8, [d_mask+8];
	fma.rn.f32 	%f9, %f7, %f8, %f6;
	max.s32 	%r30, %r1, -1;
	add.s32 	%r31, %r30, 1;
	min.s32 	%r32, %r31, %r13;
	add.s32 	%r33, %r32, %r21;
	mul.wide.s32 	%rd11, %r33, 4;
	add.s64 	%rd12, %rd4, %rd11;
	ld.global.f32 	%f10, [%rd12];
	ld.const.f32 	%f11, [d_mask+12];
	fma.rn.f32 	%f12, %f10, %f11, %f9;
	max.s32 	%r34, %r1, -2;
	add.s32 	%r35, %r34, 2;
	min.s32 	%r36, %r35, %r13;
	add.s32 	%r37, %r36, %r21;
	mul.wide.s32 	%rd13, %r37, 4;
	add.s64 	%rd14, %rd4, %rd13;
	ld.global.f32 	%f13, [%rd14];
	ld.const.f32 	%f14, [d_mask+16];
	fma.rn.f32 	%f15, %f13, %f14, %f12;
	max.u32 	%r38, %r12, 1;
	add.s32 	%r39, %r38, -1;
	min.u32 	%r40, %r39, %r14;
	mul.lo.s32 	%r41, %r40, %r3;
	add.s32 	%r42, %r17, %r41;
	mul.wide.s32 	%rd15, %r42, 4;
	add.s64 	%rd16, %rd4, %rd15;
	ld.global.f32 	%f16, [%rd16];
	ld.const.f32 	%f17, [d_mask+20];
	fma.rn.f32 	%f18, %f16, %f17, %f15;
	add.s32 	%r43, %r25, %r41;
	mul.wide.s32 	%rd17, %r43, 4;
	add.s64 	%rd18, %rd4, %rd17;
	ld.global.f32 	%f19, [%rd18];
	ld.const.f32 	%f20, [d_mask+24];
	fma.rn.f32 	%f21, %f19, %f20, %f18;
	add.s32 	%r44, %r28, %r41;
	mul.wide.s32 	%rd19, %r44, 4;
	add.s64 	%rd20, %rd4, %rd19;
	ld.global.f32 	%f22, [%rd20];
	ld.const.f32 	%f23, [d_mask+28];
	fma.rn.f32 	%f24, %f22, %f23, %f21;
	add.s32 	%r45, %r32, %r41;
	mul.wide.s32 	%rd21, %r45, 4;
	add.s64 	%rd22, %rd4, %rd21;
	ld.global.f32 	%f25, [%rd22];
	ld.const.f32 	%f26, [d_mask+32];
	fma.rn.f32 	%f27, %f25, %f26, %f24;
	add.s32 	%r46, %r36, %r41;
	mul.wide.s32 	%rd23, %r46, 4;
	add.s64 	%rd24, %rd4, %rd23;
	ld.global.f32 	%f28, [%rd24];
	ld.const.f32 	%f29, [d_mask+36];
	fma.rn.f32 	%f30, %f28, %f29, %f27;
	min.u32 	%r47, %r12, %r14;
	mul.lo.s32 	%r48, %r47, %r3;
	add.s32 	%r49, %r17, %r48;
	mul.wide.s32 	%rd25, %r49, 4;
	add.s64 	%rd26, %rd4, %rd25;
	ld.global.f32 	%f31, [%rd26];
	ld.const.f32 	%f32, [d_mask+40];
	fma.rn.f32 	%f33, %f31, %f32, %f30;
	add.s32 	%r50, %r25, %r48;
	mul.wide.s32 	%rd27, %r50, 4;
	add.s64 	%rd28, %rd4, %rd27;
	ld.global.f32 	%f34, [%rd28];
	ld.const.f32 	%f35, [d_mask+44];
	fma.rn.f32 	%f36, %f34, %f35, %f33;
	add.s32 	%r51, %r28, %r48;
	mul.wide.s32 	%rd29, %r51, 4;
	add.s64 	%rd30, %rd4, %rd29;
	ld.global.f32 	%f37, [%rd30];
	ld.const.f32 	%f38, [d_mask+48];
	fma.rn.f32 	%f39, %f37, %f38, %f36;
	add.s32 	%r52, %r32, %r48;
	mul.wide.s32 	%rd31, %r52, 4;
	add.s64 	%rd32, %rd4, %rd31;
	ld.global.f32 	%f40, [%rd32];
	ld.const.f32 	%f41, [d_mask+52];
	fma.rn.f32 	%f42, %f40, %f41, %f39;
	add.s32 	%r53, %r36, %r48;
	mul.wide.s32 	%rd33, %r53, 4;
	add.s64 	%rd34, %rd4, %rd33;
	ld.global.f32 	%f43, [%rd34];
	ld.const.f32 	%f44, [d_mask+56];
	fma.rn.f32 	%f45, %f43, %f44, %f42;
	add.s32 	%r54, %r12, 1;
	min.u32 	%r55, %r54, %r14;
	mul.lo.s32 	%r56, %r55, %r3;
	add.s32 	%r57, %r17, %r56;
	mul.wide.s32 	%rd35, %r57, 4;
	add.s64 	%rd36, %rd4, %rd35;
	ld.global.f32 	%f46, [%rd36];
	ld.const.f32 	%f47, [d_mask+60];
	fma.rn.f32 	%f48, %f46, %f47, %f45;
	add.s32 	%r58, %r25, %r56;
	mul.wide.s32 	%rd37, %r58, 4;
	add.s64 	%rd38, %rd4, %rd37;
	ld.global.f32 	%f49, [%rd38];
	ld.const.f32 	%f50, [d_mask+64];
	fma.rn.f32 	%f51, %f49, %f50, %f48;
	add.s32 	%r59, %r28, %r56;
	mul.wide.s32 	%rd39, %r59, 4;
	add.s64 	%rd40, %rd4, %rd39;
	ld.global.f32 	%f52, [%rd40];
	ld.const.f32 	%f53, [d_mask+68];
	fma.rn.f32 	%f54, %f52, %f53, %f51;
	add.s32 	%r60, %r32, %r56;
	mul.wide.s32 	%rd41, %r60, 4;
	add.s64 	%rd42, %rd4, %rd41;
	ld.global.f32 	%f55, [%rd42];
	ld.const.f32 	%f56, [d_mask+72];
	fma.rn.f32 	%f57, %f55, %f56, %f54;
	add.s32 	%r61, %r36, %r56;
	mul.wide.s32 	%rd43, %r61, 4;
	add.s64 	%rd44, %rd4, %rd43;
	ld.global.f32 	%f58, [%rd44];
	ld.const.f32 	%f59, [d_mask+76];
	fma.rn.f32 	%f60, %f58, %f59, %f57;
	add.s32 	%r62, %r12, 2;
	min.u32 	%r63, %r62, %r14;
	mul.lo.s32 	%r64, %r63, %r3;
	add.s32 	%r65, %r17, %r64;
	mul.wide.s32 	%rd45, %r65, 4;
	add.s64 	%rd46, %rd4, %rd45;
	ld.global.f32 	%f61, [%rd46];
	ld.const.f32 	%f62, [d_mask+80];
	fma.rn.f32 	%f63, %f61, %f62, %f60;
	add.s32 	%r66, %r25, %r64;
	mul.wide.s32 	%rd47, %r66, 4;
	add.s64 	%rd48, %rd4, %rd47;
	ld.global.f32 	%f64, [%rd48];
	ld.const.f32 	%f65, [d_mask+84];
	fma.rn.f32 	%f66, %f64, %f65, %f63;
	add.s32 	%r67, %r28, %r64;
	mul.wide.s32 	%rd49, %r67, 4;
	add.s64 	%rd50, %rd4, %rd49;
	ld.global.f32 	%f67, [%rd50];
	ld.const.f32 	%f68, [d_mask+88];
	fma.rn.f32 	%f69, %f67, %f68, %f66;
	add.s32 	%r68, %r32, %r64;
	mul.wide.s32 	%rd51, %r68, 4;
	add.s64 	%rd52, %rd4, %rd51;
	ld.global.f32 	%f70, [%rd52];
	ld.const.f32 	%f71, [d_mask+92];
	fma.rn.f32 	%f72, %f70, %f71, %f69;
	add.s32 	%r69, %r36, %r64;
	mul.wide.s32 	%rd53, %r69, 4;
	add.s64 	%rd54, %rd4, %rd53;
	ld.global.f32 	%f73, [%rd54];
	ld.const.f32 	%f74, [d_mask+96];
	fma.rn.f32 	%f75, %f73, %f74, %f72;
	mad.lo.s32 	%r70, %r3, %r12, %r1;
	mul.wide.s32 	%rd55, %r70, 4;
	add.s64 	%rd56, %rd3, %rd55;
	st.global.f32 	[%rd56], %f75;
$L__BB0_2:
	ret;

}
	// .globl	_Z19gaussianBlurTextureyPfii
.visible .entry _Z19gaussianBlurTextureyPfii(
	.param .u64 _Z19gaussianBlurTextureyPfii_param_0,
	.param .u64 .ptr .align 1 _Z19gaussianBlurTextureyPfii_param_1,
	.param .u32 _Z19gaussianBlurTextureyPfii_param_2,
	.param .u32 _Z19gaussianBlurTextureyPfii_param_3
)
{
	.reg .pred 	%p<4>;
	.reg .b32 	%r<41>;
	.reg .b32 	%f<171>;
	.reg .b64 	%rd<6>;

	ld.param.u64 	%rd1, [_Z19gaussianBlurTextureyPfii_param_0];
	ld.param.u64 	%rd2, [_Z19gaussianBlurTextureyPfii_param_1];
	ld.param.u32 	%r3, [_Z19gaussianBlurTextureyPfii_param_2];
	ld.param.u32 	%r5, [_Z19gaussianBlurTextureyPfii_param_3];
	mov.u32 	%r6, %ctaid.x;
	mov.u32 	%r7, %ntid.x;
	mov.u32 	%r8, %tid.x;
	mad.lo.s32 	%r1, %r6, %r7, %r8;
	mov.u32 	%r9, %ctaid.y;
	mov.u32 	%r10, %ntid.y;
	mov.u32 	%r11, %tid.y;
	mad.lo.s32 	%r12, %r9, %r10, %r11;
	setp.ge.s32 	%p1, %r1, %r3;
	setp.ge.s32 	%p2, %r12, %r5;
	or.pred  	%p3, %p1, %p2;
	@%p3 bra 	$L__BB1_2;
	add.s32 	%r13, %r3, -1;
	add.s32 	%r14, %r5, -1;
	max.s32 	%r15, %r1, 2;
	add.s32 	%r16, %r15, -2;
	min.s32 	%r17, %r16, %r13;
	cvt.rn.f32.s32 	%f1, %r17;
	add.f32 	%f2, %f1, 0f3F000000;
	max.u32 	%r18, %r12, 2;
	add.s32 	%r19, %r18, -2;
	min.u32 	%r20, %r19, %r14;
	cvt.rn.f32.u32 	%f3, %r20;
	add.f32 	%f4, %f3, 0f3F000000;
	tex.2d.v4.f32.f32 	{%f5, %f6, %f7, %f8}, [%rd1, {%f2, %f4}];
	ld.const.f32 	%f9, [d_mask];
	fma.rn.f32 	%f10, %f5, %f9, 0f00000000;
	max.s32 	%r21, %r1, 1;
	add.s32 	%r22, %r21, -1;
	min.s32 	%r23, %r22, %r13;
	cvt.rn.f32.s32 	%f11, %r23;
	add.f32 	%f12, %f11, 0f3F000000;
	tex.2d.v4.f32.f32 	{%f13, %f14, %f15, %f16}, [%rd1, {%f12, %f4}];
	ld.const.f32 	%f17, [d_mask+4];
	fma.rn.f32 	%f18, %f13, %f17, %f10;
	max.s32 	%r24, %r1, 0;
	min.s32 	%r25, %r24, %r13;
	cvt.rn.f32.s32 	%f19, %r25;
	add.f32 	%f20, %f19, 0f3F000000;
	tex.2d.v4.f32.f32 	{%f21, %f22, %f23, %f24}, [%rd1, {%f20, %f4}];
	ld.const.f32 	%f25, [d_mask+8];
	fma.rn.f32 	%f26, %f21, %f25, %f18;
	max.s32 	%r26, %r1, -1;
	add.s32 	%r27, %r26, 1;
	min.s32 	%r28, %r27, %r13;
	cvt.rn.f32.s32 	%f27, %r28;
	add.f32 	%f28, %f27, 0f3F000000;
	tex.2d.v4.f32.f32 	{%f29, %f30, %f31, %f32}, [%rd1, {%f28, %f4}];
	ld.const.f32 	%f33, [d_mask+12];
	fma.rn.f32 	%f34, %f29, %f33, %f26;
	max.s32 	%r29, %r1, -2;
	add.s32 	%r30, %r29, 2;
	min.s32 	%r31, %r30, %r13;
	cvt.rn.f32.s32 	%f35, %r31;
	add.f32 	%f36, %f35, 0f3F000000;
	tex.2d.v4.f32.f32 	{%f37, %f38, %f39, %f40}, [%rd1, {%f36, %f4}];
	ld.const.f32 	%f41, [d_mask+16];
	fma.rn.f32 	%f42, %f37, %f41, %f34;
	max.u32 	%r32, %r12, 1;
	add.s32 	%r33, %r32, -1;
	min.u32 	%r34, %r33, %r14;
	cvt.rn.f32.u32 	%f43, %r34;
	add.f32 	%f44, %f43, 0f3F000000;
	tex.2d.v4.f32.f32 	{%f45, %f46, %f47, %f48}, [%rd1, {%f2, %f44}];
	ld.const.f32 	%f49, [d_mask+20];
	fma.rn.f32 	%f50, %f45, %f49, %f42;
	tex.2d.v4.f32.f32 	{%f51, %f52, %f53, %f54}, [%rd1, {%f12, %f44}];
	ld.const.f32 	%f55, [d_mask+24];
	fma.rn.f32 	%f56, %f51, %f55, %f50;
	tex.2d.v4.f32.f32 	{%f57, %f58, %f59, %f60}, [%rd1, {%f20, %f44}];
	ld.const.f32 	%f61, [d_mask+28];
	fma.rn.f32 	%f62, %f57, %f61, %f56;
	tex.2d.v4.f32.f32 	{%f63, %f64, %f65, %f66}, [%rd1, {%f28, %f44}];
	ld.const.f32 	%f67, [d_mask+32];
	fma.rn.f32 	%f68, %f63, %f67, %f62;
	tex.2d.v4.f32.f32 	{%f69, %f70, %f71, %f72}, [%rd1, {%f36, %f44}];
	ld.const.f32 	%f73, [d_mask+36];
	fma.rn.f32 	%f74, %f69, %f73, %f68;
	min.u32 	%r35, %r12, %r14;
	cvt.rn.f32.u32 	%f75, %r35;
	add.f32 	%f76, %f75, 0f3F000000;
	tex.2d.v4.f32.f32 	{%f77, %f78, %f79, %f80}, [%rd1, {%f2, %f76}];
	ld.const.f32 	%f81, [d_mask+40];
	fma.rn.f32 	%f82, %f77, %f81, %f74;
	tex.2d.v4.f32.f32 	{%f83, %f84, %f85, %f86}, [%rd1, {%f12, %f76}];
	ld.const.f32 	%f87, [d_mask+44];
	fma.rn.f32 	%f88, %f83, %f87, %f82;
	tex.2d.v4.f32.f32 	{%f89, %f90, %f91, %f92}, [%rd1, {%f20, %f76}];
	ld.const.f32 	%f93, [d_mask+48];
	fma.rn.f32 	%f94, %f89, %f93, %f88;
	tex.2d.v4.f32.f32 	{%f95, %f96, %f97, %f98}, [%rd1, {%f28, %f76}];
	ld.const.f32 	%f99, [d_mask+52];
	fma.rn.f32 	%f100, %f95, %f99, %f94;
	tex.2d.v4.f32.f32 	{%f101, %f102, %f103, %f104}, [%rd1, {%f36, %f76}];
	ld.const.f32 	%f105, [d_mask+56];
	fma.rn.f32 	%f106, %f101, %f105, %f100;
	add.s32 	%r36, %r12, 1;
	min.u32 	%r37, %r36, %r14;
	cvt.rn.f32.u32 	%f107, %r37;
	add.f32 	%f108, %f107, 0f3F000000;
	tex.2d.v4.f32.f32 	{%f109, %f110, %f111, %f112}, [%rd1, {%f2, %f108}];
	ld.const.f32 	%f113, [d_mask+60];
	fma.rn.f32 	%f114, %f109, %f113, %f106;
	tex.2d.v4.f32.f32 	{%f115, %f116, %f117, %f118}, [%rd1, {%f12, %f108}];
	ld.const.f32 	%f119, [d_mask+64];
	fma.rn.f32 	%f120, %f115, %f119, %f114;
	tex.2d.v4.f32.f32 	{%f121, %f122, %f123, %f124}, [%rd1, {%f20, %f108}];
	ld.const.f32 	%f125, [d_mask+68];
	fma.rn.f32 	%f126, %f121, %f125, %f120;
	tex.2d.v4.f32.f32 	{%f127, %f128, %f129, %f130}, [%rd1, {%f28, %f108}];
	ld.const.f32 	%f131, [d_mask+72];
	fma.rn.f32 	%f132, %f127, %f131, %f126;
	tex.2d.v4.f32.f32 	{%f133, %f134, %f135, %f136}, [%rd1, {%f36, %f108}];
	ld.const.f32 	%f137, [d_mask+76];
	fma.rn.f32 	%f138, %f133, %f137, %f132;
	add.s32 	%r38, %r12, 2;
	min.u32 	%r39, %r38, %r14;
	cvt.rn.f32.u32 	%f139, %r39;
	add.f32 	%f140, %f139, 0f3F000000;
	tex.2d.v4.f32.f32 	{%f141, %f142, %f143, %f144}, [%rd1, {%f2, %f140}];
	ld.const.f32 	%f145, [d_mask+80];
	fma.rn.f32 	%f146, %f141, %f145, %f138;
	tex.2d.v4.f32.f32 	{%f147, %f148, %f149, %f150}, [%rd1, {%f12, %f140}];
	ld.const.f32 	%f151, [d_mask+84];
	fma.rn.f32 	%f152, %f147, %f151, %f146;
	tex.2d.v4.f32.f32 	{%f153, %f154, %f155, %f156}, [%rd1, {%f20, %f140}];
	ld.const.f32 	%f157, [d_mask+88];
	fma.rn.f32 	%f158, %f153, %f157, %f152;
	tex.2d.v4.f32.f32 	{%f159, %f160, %f161, %f162}, [%rd1, {%f28, %f140}];
	ld.const.f32 	%f163, [d_mask+92];
	fma.rn.f32 	%f164, %f159, %f163, %f158;
	tex.2d.v4.f32.f32 	{%f165, %f166, %f167, %f168}, [%rd1, {%f36, %f140}];
	cvta.to.global.u64 	%rd3, %rd2;
	ld.const.f32 	%f169, [d_mask+96];
	fma.rn.f32 	%f170, %f165, %f169, %f164;
	mad.lo.s32 	%r40, %r3, %r12, %r1;
	mul.wide.s32 	%rd4, %r40, 4;
	add.s64 	%rd5, %rd3, %rd4;
	st.global.f32 	[%rd5], %f170;
$L__BB1_2:
	ret;

}


// ===== COMPILED SASS (sm_100) =====

	.target	sm_100

	.elftype	@"ET_EXEC"


//--------------------- .note.nv.tkinfo           --------------------------
	.section	.note.nv.tkinfo,"",@"SHT_NOTE"
	.sectionflags	@"SHF_NOTE_NV_TKINFO"
	.tkinfo
        /*0018*/ 	.word	0x00000002
        /*0030*/ 	.string	""
        /*0030*/ 	.string	"ptxas"
        /*0030*/ 	.string	"Cuda compilation tools, release 13.0, V13.0.88"
        /*0030*/ 	.string	"Build cuda_13.0.r13.0/compiler.36424714_0"
        /*0030*/ 	.string	"-arch sm_100 -m 64 "



//--------------------- .note.nv.cuinfo           --------------------------
	.section	.note.nv.cuinfo,"",@"SHT_NOTE"
	.sectionflags	@"SHF_NOTE_NV_CUINFO"
        /*0018*/ 	.short	0x0002
        /*001a*/ 	.short	0x0064
        /*001c*/ 	.short	0x0082
	.zero		2


//--------------------- .nv.info                  --------------------------
	.section	.nv.info,"",@"SHT_CUDA_INFO"
	.align	4


	//----- nvinfo : EIATTR_REGCOUNT
	.align		4
        /*0000*/ 	.byte	0x04, 0x2f
        /*0002*/ 	.short	(.L_2 - .L_1)
	.align		4
.L_1:
        /*0004*/ 	.word	index@(_Z18gaussianBlurGlobalPKfPfii)
        /*0008*/ 	.word	0x00000020


	//----- nvinfo : EIATTR_FRAME_SIZE
	.align		4
.L_2:
        /*000c*/ 	.byte	0x04, 0x11
        /*000e*/ 	.short	(.L_4 - .L_3)
	.align		4
.L_3:
        /*0010*/ 	.word	index@(_Z18gaussianBlurGlobalPKfPfii)
        /*0014*/ 	.word	0x00000000


	//----- nvinfo : EIATTR_REGCOUNT
	.align		4
.L_4:
        /*0018*/ 	.byte	0x04, 0x2f
        /*001a*/ 	.short	(.L_6 - .L_5)
	.align		4
.L_5:
        /*001c*/ 	.word	index@(_Z19gaussianBlurTextureyPfii)
        /*0020*/ 	.word	0x0000001f


	//----- nvinfo : EIATTR_FRAME_SIZE
	.align		4
.L_6:
        /*0024*/ 	.byte	0x04, 0x11
        /*0026*/ 	.short	(.L_8 - .L_7)
	.align		4
.L_7:
        /*0028*/ 	.word	index@(_Z19gaussianBlurTextureyPfii)
        /*002c*/ 	.word	0x00000000


	//----- nvinfo : EIATTR_MIN_STACK_SIZE
	.align		4
.L_8:
        /*0030*/ 	.byte	0x04, 0x12
        /*0032*/ 	.short	(.L_10 - .L_9)
	.align		4
.L_9:
        /*0034*/ 	.word	index@(_Z19gaussianBlurTextureyPfii)
        /*0038*/ 	.word	0x00000000


	//----- nvinfo : EIATTR_MIN_STACK_SIZE
	.align		4
.L_10:
        /*003c*/ 	.byte	0x04, 0x12
        /*003e*/ 	.short	(.L_12 - .L_11)
	.align		4
.L_11:
        /*0040*/ 	.word	index@(_Z18gaussianBlurGlobalPKfPfii)
        /*0044*/ 	.word	0x00000000
.L_12:


//--------------------- .nv.compat                --------------------------
	.section	.nv.compat,"",@"SHT_CUDA_COMPAT_INFO"
	.align	4
        /*0000*/ 	.byte	0x02, 0x09, 0x00, 0x00, 0x02, 0x02, 0x02, 0x00, 0x02, 0x05, 0x05, 0x00, 0x03, 0x07, 0x01, 0x01
        /*0010*/ 	.byte	0x02, 0x03, 0x00, 0x00, 0x02, 0x06, 0x01, 0x00, 0x04, 0x0b, 0x08, 0x00, 0x09, 0x00, 0x00, 0x00
        /*0020*/ 	.byte	0x00, 0x00, 0x00, 0x00


//--------------------- .nv.info._Z19gaussianBlurTextureyPfii --------------------------
	.section	.nv.info._Z19gaussianBlurTextureyPfii,"",@"SHT_CUDA_INFO"
	.sectionflags	@""
	.align	4


	//----- nvinfo : EIATTR_CUDA_API_VERSION
	.align		4
        /*0000*/ 	.byte	0x04, 0x37
        /*0002*/ 	.short	(.L_14 - .L_13)
.L_13:
        /*0004*/ 	.word	0x00000082


	//----- nvinfo : EIATTR_KPARAM_INFO
	.align		4
.L_14:
        /*0008*/ 	.byte	0x04, 0x17
        /*000a*/ 	.short	(.L_16 - .L_15)
.L_15:
        /*000c*/ 	.word	0x00000000
        /*0010*/ 	.short	0x0003
        /*0012*/ 	.short	0x0014
        /*0014*/ 	.byte	0x00, 0xf0, 0x11, 0x00


	//----- nvinfo : EIATTR_KPARAM_INFO
	.align		4
.L_16:
        /*0018*/ 	.byte	0x04, 0x17
        /*001a*/ 	.short	(.L_18 - .L_17)
.L_17:
        /*001c*/ 	.word	0x00000000
        /*0020*/ 	.short	0x0002
        /*0022*/ 	.short	0x0010
        /*0024*/ 	.byte	0x00, 0xf0, 0x11, 0x00


	//----- nvinfo : EIATTR_KPARAM_INFO
	.align		4
.L_18:
        /*0028*/ 	.byte	0x04, 0x17
        /*002a*/ 	.short	(.L_20 - .L_19)
.L_19:
        /*002c*/ 	.word	0x00000000
        /*0030*/ 	.short	0x0001
        /*0032*/ 	.short	0x0008
        /*0034*/ 	.byte	0x00, 0xf5, 0x21, 0x00


	//----- nvinfo : EIATTR_KPARAM_INFO
	.align		4
.L_20:
        /*0038*/ 	.byte	0x04, 0x17
        /*003a*/ 	.short	(.L_22 - .L_21)
.L_21:
        /*003c*/ 	.word	0x00000000
        /*0040*/ 	.short	0x0000
        /*0042*/ 	.short	0x0000
        /*0044*/ 	.byte	0x00, 0xf0, 0x21, 0x00


	//----- nvinfo : EIATTR_SPARSE_MMA_MASK
	.align		4
.L_22:
        /*0048*/ 	.byte	0x03, 0x50
        /*004a*/ 	.short	0x0000


	//----- nvinfo : EIATTR_MAXREG_COUNT
	.align		4
        /*004c*/ 	.byte	0x03, 0x1b
        /*004e*/ 	.short	0x00ff


	//----- nvinfo : EIATTR_MERCURY_ISA_VERSION
	.align		4
        /*0050*/ 	.byte	0x03, 0x5f
        /*0052*/ 	.short	0x0101


	//----- nvinfo : EIATTR_VRC_CTA_INIT_COUNT
	.align		4
        /*0054*/ 	.byte	0x02, 0x4a
	.zero		1
	.zero		1


	//----- nvinfo : EIATTR_EXIT_INSTR_OFFSETS
	.align		4
        /*0058*/ 	.byte	0x04, 0x1c
        /*005a*/ 	.short	(.L_24 - .L_23)


	//   ....[0]....
.L_23:
        /*005c*/ 	.word	0x000000c0


	//   ....[1]....
        /*0060*/ 	.word	0x00000980


	//----- nvinfo : EIATTR_CBANK_PARAM_SIZE
	.align		4
.L_24:
        /*0064*/ 	.byte	0x03, 0x19
        /*0066*/ 	.short	0x0018


	//----- nvinfo : EIATTR_PARAM_CBANK
	.align		4
        /*0068*/ 	.byte	0x04, 0x0a
        /*006a*/ 	.short	(.L_26 - .L_25)
	.align		4
.L_25:
        /*006c*/ 	.word	index@(.nv.constant0._Z19gaussianBlurTextureyPfii)
        /*0070*/ 	.short	0x0380
        /*0072*/ 	.short	0x0018


	//----- nvinfo : EIATTR_SW_WAR
	.align		4
.L_26:
        /*0074*/ 	.byte	0x04, 0x36
        /*0076*/ 	.short	(.L_28 - .L_27)
.L_27:
        /*0078*/ 	.word	0x00000008
.L_28:


//--------------------- .nv.info._Z18gaussianBlurGlobalPKfPfii --------------------------
	.section	.nv.info._Z18gaussianBlurGlobalPKfPfii,"",@"SHT_CUDA_INFO"
	.sectionflags	@""
	.align	4


	//----- nvinfo : EIATTR_CUDA_API_VERSION
	.align		4
        /*0000*/ 	.byte	0x04, 0x37
        /*0002*/ 	.short	(.L_30 - .L_29)
.L_29:
        /*0004*/ 	.word	0x00000082


	//----- nvinfo : EIATTR_KPARAM_INFO
	.align		4
.L_30:
        /*0008*/ 	.byte	0x04, 0x17
        /*000a*/ 	.short	(.L_32 - .L_31)
.L_31:
        /*000c*/ 	.word	0x00000000
        /*0010*/ 	.short	0x0003
        /*0012*/ 	.short	0x0014
        /*0014*/ 	.byte	0x00, 0xf0, 0x11, 0x00


	//----- nvinfo : EIATTR_KPARAM_INFO
	.align		4
.L_32:
        /*0018*/ 	.byte	0x04, 0x17
        /*001a*/ 	.short	(.L_34 - .L_33)
.L_33:
        /*001c*/ 	.word	0x00000000
        /*0020*/ 	.short	0x0002
        /*0022*/ 	.short	0x0010
        /*0024*/ 	.byte	0x00, 0xf0, 0x11, 0x00


	//----- nvinfo : EIATTR_KPARAM_INFO
	.align		4
.L_34:
        /*0028*/ 	.byte	0x04, 0x17
        /*002a*/ 	.short	(.L_36 - .L_35)
.L_35:
        /*002c*/ 	.word	0x00000000
        /*0030*/ 	.short	0x0001
        /*0032*/ 	.short	0x0008
        /*0034*/ 	.byte	0x00, 0xf5, 0x21, 0x00


	//----- nvinfo : EIATTR_KPARAM_INFO
	.align		4
.L_36:
        /*0038*/ 	.byte	0x04, 0x17
        /*003a*/ 	.short	(.L_38 - .L_37)
.L_37:
        /*003c*/ 	.word	0x00000000
        /*0040*/ 	.short	0x0000
        /*0042*/ 	.short	0x0000
        /*0044*/ 	.byte	0x00, 0xf5, 0x21, 0x00


	//----- nvinfo : EIATTR_SPARSE_MMA_MASK
	.align		4
.L_38:
        /*0048*/ 	.byte	0x03, 0x50
        /*004a*/ 	.short	0x0000


	//----- nvinfo : EIATTR_MAXREG_COUNT
	.align		4
        /*004c*/ 	.byte	0x03, 0x1b
        /*004e*/ 	.short	0x00ff


	//----- nvinfo : EIATTR_MERCURY_ISA_VERSION
	.align		4
        /*0050*/ 	.byte	0x03, 0x5f
        /*0052*/ 	.short	0x0101


	//----- nvinfo : EIATTR_VRC_CTA_INIT_COUNT
	.align		4
        /*0054*/ 	.byte	0x02, 0x4a
	.zero		1
	.zero		1


	//----- nvinfo : EIATTR_EXIT_INSTR_OFFSETS
	.align		4
        /*0058*/ 	.byte	0x04, 0x1c
        /*005a*/ 	.short	(.L_40 - .L_39)


	//   ....[0]....
.L_39:
        /*005c*/ 	.word	0x000000c0


	//   ....[1]....
        /*0060*/ 	.word	0x00000910


	//----- nvinfo : EIATTR_CBANK_PARAM_SIZE
	.align		4
.L_40:
        /*0064*/ 	.byte	0x03, 0x19
        /*0066*/ 	.short	0x0018


	//----- nvinfo : EIATTR_PARAM_CBANK
	.align		4
        /*0068*/ 	.byte	0x04, 0x0a
        /*006a*/ 	.short	(.L_42 - .L_41)
	.align		4
.L_41:
        /*006c*/ 	.word	index@(.nv.constant0._Z18gaussianBlurGlobalPKfPfii)
        /*0070*/ 	.short	0x0380
        /*0072*/ 	.short	0x0018


	//----- nvinfo : EIATTR_SW_WAR
	.align		4
.L_42:
        /*0074*/ 	.byte	0x04, 0x36
        /*0076*/ 	.short	(.L_44 - .L_43)
.L_43:
        /*0078*/ 	.word	0x00000008
.L_44:


//--------------------- .nv.callgraph             --------------------------
	.section	.nv.callgraph,"",@"SHT_CUDA_CALLGRAPH"
	.align	4
	.sectionentsize	8
	.align		4
        /*0000*/ 	.word	0x00000000
	.align		4
        /*0004*/ 	.word	0xffffffff
	.align		4
        /*0008*/ 	.word	0x00000000
	.align		4
        /*000c*/ 	.word	0xfffffffe
	.align		4
        /*0010*/ 	.word	0x00000000
	.align		4
        /*0014*/ 	.word	0xfffffffd
	.align		4
        /*0018*/ 	.word	0x00000000
	.align		4
        /*001c*/ 	.word	0xfffffffc


//--------------------- .nv.constant3             --------------------------
	.section	.nv.constant3,"a",@progbits
	.align	4
.nv.constant3:
	.type		d_mask,@object
	.size		d_mask,(.L_0 - d_mask)
d_mask:
	.zero		100
.L_0:


//--------------------- .text._Z19gaussianBlurTextureyPfii --------------------------
	.section	.text._Z19gaussianBlurTextureyPfii,"ax",@progbits
	.align	128
        .global         _Z19gaussianBlurTextureyPfii
        .type           _Z19gaussianBlurTextureyPfii,@function
        .size           _Z19gaussianBlurTextureyPfii,(.L_x_2 - _Z19gaussianBlurTextureyPfii)
        .other          _Z19gaussianBlurTextureyPfii,@"STO_CUDA_ENTRY STV_DEFAULT"
_Z19gaussianBlurTextureyPfii:
.text._Z19gaussianBlurTextureyPfii:
[----:B------:R-:W-:Y:S01]  /*0000*/  LDC R1, c[0x0][0x37c] ;  /* 0x0000df00ff017b82 */ /* 0x000fe20000000800 */
[----:B------:R-:W0:Y:S07]  /*0010*/  S2R R7, SR_TID.Y ;  /* 0x0000000000077919 */ /* 0x000e2e0000002200 */
[----:B------:R-:W1:Y:S01]  /*0020*/  LDC R0, c[0x0][0x360] ;  /* 0x0000d800ff007b82 */ /* 0x000e620000000800 */
[----:B------:R-:W1:Y:S07]  /*0030*/  S2R R3, SR_TID.X ;  /* 0x0000000000037919 */ /* 0x000e6e0000002100 */
[----:B------:R-:W0:Y:S08]  /*0040*/  S2UR UR5, SR_CTAID.Y ;  /* 0x00000000000579c3 */ /* 0x000e300000002600 */
[----:B------:R-:W0:Y:S08]  /*0050*/  LDC R2, c[0x0][0x364] ;  /* 0x0000d900ff027b82 */ /* 0x000e300000000800 */
[----:B------:R-:W1:Y:S08]  /*0060*/  S2UR UR4, SR_CTAID.X ;  /* 0x00000000000479c3 */ /* 0x000e700000002500 */
[----:B------:R-:W2:Y:S01]  /*0070*/  LDC.64 R4, c[0x0][0x390] ;  /* 0x0000e400ff047b82 */ /* 0x000ea20000000a00 */
[----:B0-----:R-:W-:-:S02]  /*0080*/  IMAD R2, R2, UR5, R7 ;  /* 0x0000000502027c24 */ /* 0x001fc4000f8e0207 */
[----:B-1----:R-:W-:-:S03]  /*0090*/  IMAD R0, R0, UR4, R3 ;  /* 0x0000000400007c24 */ /* 0x002fc6000f8e0203 */
[----:B--2---:R-:W-:-:S04]  /*00a0*/  ISETP.GE.AND P0, PT, R2, R5, PT ;  /* 0x000000050200720c */ /* 0x004fc80003f06270 */
[----:B------:R-:W-:-:S13]  /*00b0*/  ISETP.GE.OR P0, PT, R0, R4, P0 ;  /* 0x000000040000720c */ /* 0x000fda0000706670 */
[----:B------:R-:W-:Y:S05]  /*00c0*/  @P0 EXIT ;  /* 0x000000000000094d */ /* 0x000fea0003800000 */
[----:B------:R-:W-:Y:S01]  /*00d0*/  IADD3 R5, PT, PT, R5, -0x1, RZ ;  /* 0xffffffff05057810 */ /* 0x000fe20007ffe0ff */
[----:B------:R-:W0:Y:S01]  /*00e0*/  LDCU UR4, c[0x0][0x380] ;  /* 0x00007000ff0477ac */ /* 0x000e220008000800 */
[----:B------:R-:W-:Y:S02]  /*00f0*/  VIMNMX.U32 R8, PT, PT, R2, 0x2, !PT ;  /* 0x0000000202087848 */ /* 0x000fe40007fe0000 */
[----:B------:R-:W-:Y:S01]  /*0100*/  IADD3 R3, PT, PT, R4, -0x1, RZ ;  /* 0xffffffff04037810 */ /* 0x000fe20007ffe0ff */
[----:B------:R-:W-:Y:S01]  /*0110*/  UMOV UR5, URZ ;  /* 0x000000ff00057c82 */ /* 0x000fe20008000000 */
[----:B------:R-:W-:Y:S02]  /*0120*/  VIMNMX R6, PT, PT, R0, 0x2, !PT ;  /* 0x0000000200067848 */ /* 0x000fe40007fe0100 */
[----:B------:R-:W-:Y:S02]  /*0130*/  VIADDMNMX.U32 R8, R8, 0xfffffffe, R5, PT ;  /* 0xfffffffe08087846 */ /* 0x000fe40003800005 */
[----:B------:R-:W-:-:S02]  /*0140*/  VIMNMX R10, PT, PT, R0, 0x1, !PT ;  /* 0x00000001000a7848 */ /* 0x000fc40007fe0100 */
[--C-:B------:R-:W-:Y:S02]  /*0150*/  VIADDMNMX R6, R6, 0xfffffffe, R3.reuse, PT ;  /* 0xfffffffe06067846 */ /* 0x100fe40003800103 */
[----:B------:R-:W-:Y:S02]  /*0160*/  I2FP.F32.U32 R7, R8 ;  /* 0x0000000800077245 */ /* 0x000fe40000201000 */
[----:B------:R-:W-:Y:S02]  /*0170*/  VIMNMX R12, PT, PT, RZ, R0, !PT ;  /* 0x00000000ff0c7248 */ /* 0x000fe40007fe0100 */
[C---:B------:R-:W-:Y:S01]  /*0180*/  VIMNMX R14, PT, PT, R0.reuse, -0x1, !PT ;  /* 0xffffffff000e7848 */ /* 0x040fe20007fe0100 */
[----:B------:R-:W-:Y:S01]  /*0190*/  FADD R7, R7, 0.5 ;  /* 0x3f00000007077421 */ /* 0x000fe20000000000 */
[----:B------:R-:W-:Y:S02]  /*01a0*/  VIMNMX R16, PT, PT, R0, -0x2, !PT ;  /* 0xfffffffe00107848 */ /* 0x000fe40007fe0100 */
[----:B------:R-:W-:Y:S01]  /*01b0*/  VIADDMNMX R10, R10, 0xffffffff, R3, PT ;  /* 0xffffffff0a0a7846 */ /* 0x000fe20003800103 */
[----:B------:R-:W-:Y:S01]  /*01c0*/  IMAD.MOV.U32 R11, RZ, RZ, R7 ;  /* 0x000000ffff0b7224 */ /* 0x000fe200078e0007 */
[----:B------:R-:W-:-:S02]  /*01d0*/  VIMNMX.U32 R18, PT, PT, R2, 0x1, !PT ;  /* 0x0000000102127848 */ /* 0x000fc40007fe0000 */
[----:B------:R-:W-:Y:S02]  /*01e0*/  I2FP.F32.S32 R6, R6 ;  /* 0x0000000600067245 */ /* 0x000fe40000201400 */
[----:B------:R-:W-:Y:S02]  /*01f0*/  VIMNMX R12, PT, PT, R3, R12, PT ;  /* 0x0000000c030c7248 */ /* 0x000fe40003fe0100 */
[--C-:B------:R-:W-:Y:S01]  /*0200*/  VIADDMNMX R14, R14, 0x1, R3.reuse, PT ;  /* 0x000000010e0e7846 */ /* 0x100fe20003800103 */
[----:B------:R-:W-:Y:S01]  /*0210*/  FADD R6, R6, 0.5 ;  /* 0x3f00000006067421 */ /* 0x000fe20000000000 */
[----:B------:R-:W-:Y:S01]  /*0220*/  VIADDMNMX R16, R16, 0x2, R3, PT ;  /* 0x0000000210107846 */ /* 0x000fe20003800103 */
[----:B------:R-:W-:Y:S01]  /*0230*/  IMAD.MOV.U32 R3, RZ, RZ, -0x3e000000 ;  /* 0xc2000000ff037424 */ /* 0x000fe200078e00ff */
[----:B------:R-:W-:Y:S02]  /*0240*/  VIADDMNMX.U32 R18, R18, 0xffffffff, R5, PT ;  /* 0xffffffff12127846 */ /* 0x000fe40003800005 */
[----:B------:R-:W-:-:S02]  /*0250*/  I2FP.F32.S32 R8, R10 ;  /* 0x0000000a00087245 */ /* 0x000fc40000201400 */
[-C--:B------:R-:W-:Y:S02]  /*0260*/  MOV R9, R7.reuse ;  /* 0x0000000700097202 */ /* 0x080fe40000000f00 */
[----:B------:R-:W-:Y:S01]  /*0270*/  I2FP.F32.S32 R10, R12 ;  /* 0x0000000c000a7245 */ /* 0x000fe20000201400 */
[----:B------:R-:W-:Y:S01]  /*0280*/  FADD R8, R8, 0.5 ;  /* 0x3f00000008087421 */ /* 0x000fe20000000000 */
[----:B------:R-:W-:Y:S02]  /*0290*/  I2FP.F32.U32 R17, R18 ;  /* 0x0000001200117245 */ /* 0x000fe40000201000 */
[-C--:B------:R-:W-:Y:S01]  /*02a0*/  MOV R13, R7.reuse ;  /* 0x00000007000d7202 */ /* 0x080fe20000000f00 */
[----:B------:R-:W-:Y:S01]  /*02b0*/  FADD R10, R10, 0.5 ;  /* 0x3f0000000a0a7421 */ /* 0x000fe20000000000 */
[----:B------:R-:W-:Y:S01]  /*02c0*/  MOV R15, R7 ;  /* 0x00000007000f7202 */ /* 0x000fe20000000f00 */
[----:B------:R-:W-:Y:S01]  /*02d0*/  FADD R17, R17, 0.5 ;  /* 0x3f00000011117421 */ /* 0x000fe20000000000 */
[----:B0-----:R-:W5:Y:S01]  /*02e0*/  TEX.LL RZ, R7, R6, R3, UR4, 2D, 0x1 ;  /* 0x28ff040306077f60 */ /* 0x001f6200089e01ff */
[----:B------:R-:W5:Y:S01]  /*02f0*/  TEX.LL RZ, R9, R8, R3, UR4, 2D, 0x1 ;  /* 0x28ff040308097f60 */ /* 0x000f6200089e01ff */
[----:B------:R-:W5:Y:S01]  /*0300*/  TEX.LL RZ, R11, R10, R3, UR4, 2D, 0x1 ;  /* 0x28ff04030a0b7f60 */ /* 0x000f6200089e01ff */
[----:B------:R-:W-:Y:S01]  /*0310*/  I2FP.F32.S32 R12, R14 ;  /* 0x0000000e000c7245 */ /* 0x000fe20000201400 */
[----:B------:R-:W-:Y:S01]  /*0320*/  IMAD.MOV.U32 R20, RZ, RZ, R10 ;  /* 0x000000ffff147224 */ /* 0x000fe200078e000a */
[----:B------:R-:W-:Y:S01]  /*0330*/  I2FP.F32.S32 R14, R16 ;  /* 0x00000010000e7245 */ /* 0x000fe20000201400 */
[----:B------:R-:W-:Y:S01]  /*0340*/  IMAD.MOV.U32 R16, RZ, RZ, R6 ;  /* 0x000000ffff107224 */ /* 0x000fe200078e0006 */
[-C--:B------:R-:W-:Y:S01]  /*0350*/  MOV R19, R17.reuse ;  /* 0x0000001100137202 */ /* 0x080fe20000000f00 */
[----:B------:R-:W-:Y:S01]  /*0360*/  FADD R12, R12, 0.5 ;  /* 0x3f0000000c0c7421 */ /* 0x000fe20000000000 */
[----:B------:R-:W-:Y:S01]  /*0370*/  MOV R18, R8 ;  /* 0x0000000800127202 */ /* 0x000fe20000000f00 */
[----:B------:R-:W-:Y:S01]  /*0380*/  FADD R14, R14, 0.5 ;  /* 0x3f0000000e0e7421 */ /* 0x000fe20000000000 */
[-C--:B------:R-:W-:Y:S01]  /*0390*/  MOV R21, R17.reuse ;  /* 0x0000001100157202 */ /* 0x080fe20000000f00 */
[----:B------:R-:W-:Y:S01]  /*03a0*/  TEX.LL RZ, R16, R16, R3, UR4, 2D, 0x1 ;  /* 0x28ff040310107f60 */ /* 0x000fe200089e01ff */
[----:B------:R-:W5:Y:S01]  /*03b0*/  TEX.LL RZ, R13, R12, R3, UR4, 2D, 0x1 ;  /* 0x28ff04030c0d7f60 */ /* 0x000f6200089e01ff */
[----:B------:R-:W-:Y:S01]  /*03c0*/  TEX.LL RZ, R19, R18, R3, UR4, 2D, 0x1 ;  /* 0x28ff040312137f60 */ /* 0x000fe200089e01ff */
[----:B------:R-:W5:Y:S01]  /*03d0*/  TEX.LL RZ, R15, R14, R3, UR4, 2D, 0x1 ;  /* 0x28ff04030e0f7f60 */ /* 0x000f6200089e01ff */
[----:B------:R-:W-:Y:S01]  /*03e0*/  IMAD.MOV.U32 R23, RZ, RZ, R17 ;  /* 0x000000ffff177224 */ /* 0x000fe200078e0011 */
[----:B------:R-:W5:Y:S01]  /*03f0*/  TEX.LL RZ, R21, R20, R3, UR4, 2D, 0x1 ;  /* 0x28ff040314157f60 */ /* 0x000f6200089e01ff */
[----:B------:R-:W-:-:S02]  /*0400*/  MOV R25, R17 ;  /* 0x0000001100197202 */ /* 0x000fc40000000f00 */
[----:B------:R-:W-:Y:S02]  /*0410*/  MOV R22, R12 ;  /* 0x0000000c00167202 */ /* 0x000fe40000000f00 */
[----:B------:R-:W-:Y:S02]  /*0420*/  MOV R24, R14 ;  /* 0x0000000e00187202 */ /* 0x000fe40000000f00 */
[----:B------:R0:W5:Y:S02]  /*0430*/  TEX.LL RZ, R23, R22, R3, UR4, 2D, 0x1 ;  /* 0x28ff040316177f60 */ /* 0x00016400089e01ff */
[----:B------:R1:W5:Y:S01]  /*0440*/  TEX.LL RZ, R25, R24, R3, UR4, 2D, 0x1 ;  /* 0x28ff040318197f60 */ /* 0x00036200089e01ff */
[----:B------:R-:W2:Y:S01]  /*0450*/  LDCU.128 UR8, c[0x3][URZ] ;  /* 0x00c00000ff0877ac */ /* 0x000ea20008000c00 */
[----:B------:R-:W3:Y:S01]  /*0460*/  LDCU.128 UR12, c[0x3][0x10] ;  /* 0x00c00200ff0c77ac */ /* 0x000ee20008000c00 */
[----:B------:R-:W-:-:S04]  /*0470*/  DEPBAR.LE SB5, 0x6 ;  /* 0x0000d1800000791a */ /* 0x000fc80000000000 */
[----:B--2---:R-:W-:Y:S01]  /*0480*/  FFMA R26, R7, UR8, RZ ;  /* 0x00000008071a7c23 */ /* 0x004fe200080000ff */
[----:B------:R-:W-:-:S03]  /*0490*/  VIMNMX.U32 R7, PT, PT, R2, R5, PT ;  /* 0x0000000502077248 */ /* 0x000fc60003fe0000 */
[----:B------:R-:W-:Y:S01]  /*04a0*/  FFMA R26, R9, UR9, R26 ;  /* 0x00000009091a7c23 */ /* 0x000fe2000800001a */
[----:B------:R-:W-:Y:S01]  /*04b0*/  I2FP.F32.U32 R7, R7 ;  /* 0x0000000700077245 */ /* 0x000fe20000201000 */
[----:B------:R-:W-:-:S04]  /*04c0*/  DEPBAR.LE SB5, 0x4 ;  /* 0x0000d1000000791a */ /* 0x000fc80000000000 */
[----:B------:R-:W-:Y:S01]  /*04d0*/  FFMA R26, R11, UR10, R26 ;  /* 0x0000000a0b1a7c23 */ /* 0x000fe2000800001a */
[----:B------:R-:W-:-:S03]  /*04e0*/  FADD R7, R7, 0.5 ;  /* 0x3f00000007077421 */ /* 0x000fc60000000000 */
[----:B------:R-:W-:Y:S01]  /*04f0*/  FFMA R26, R13, UR11, R26 ;  /* 0x0000000b0d1a7c23 */ /* 0x000fe2000800001a */
[----:B------:R-:W-:Y:S01]  /*0500*/  IMAD.MOV.U32 R9, RZ, RZ, R7 ;  /* 0x000000ffff097224 */ /* 0x000fe200078e0007 */
[----:B------:R-:W-:Y:S01]  /*0510*/  MOV R11, R7 ;  /* 0x00000007000b7202 */ /* 0x000fe20000000f00 */
[----:B------:R-:W-:-:S04]  /*0520*/  DEPBAR.LE SB5, 0x3 ;  /* 0x0000d0c00000791a */ /* 0x000fc80000000000 */
[----:B---3--:R-:W-:Y:S01]  /*0530*/  FFMA R15, R15, UR12, R26 ;  /* 0x0000000c0f0f7c23 */ /* 0x008fe2000800001a */
[----:B------:R-:W-:-:S03]  /*0540*/  MOV R13, R7 ;  /* 0x00000007000d7202 */ /* 0x000fc60000000f00 */
[----:B------:R-:W-:Y:S01]  /*0550*/  FFMA R16, R16, UR13, R15 ;  /* 0x0000000d10107c23 */ /* 0x000fe2000800000f */
[----:B------:R-:W-:-:S03]  /*0560*/  IMAD.MOV.U32 R15, RZ, RZ, R7 ;  /* 0x000000ffff0f7224 */ /* 0x000fc600078e0007 */
[----:B0-----:R-:W-:Y:S02]  /*0570*/  FFMA R22, R19, UR14, R16 ;  /* 0x0000000e13167c23 */ /* 0x001fe40008000010 */
[----:B------:R0:W5:Y:S01]  /*0580*/  TEX.LL RZ, R16, R6, R3, UR4, 2D, 0x1 ;  /* 0x28ff040306107f60 */ /* 0x00016200089e01ff */
[----:B------:R2:W5:Y:S01]  /*0590*/  TEX.LL RZ, R17, R8, R3, UR4, 2D, 0x1 ;  /* 0x28ff040308117f60 */ /* 0x00056200089e01ff */
[----:B------:R-:W5:Y:S01]  /*05a0*/  TEX.LL RZ, R18, R10, R3, UR4, 2D, 0x1 ;  /* 0x28ff04030a127f60 */ /* 0x000f6200089e01ff */
[----:B------:R3:W5:Y:S01]  /*05b0*/  TEX.LL RZ, R19, R12, R3, UR4, 2D, 0x1 ;  /* 0x28ff04030c137f60 */ /* 0x00076200089e01ff */
[----:B------:R4:W5:Y:S01]  /*05c0*/  TEX.LL RZ, R20, R14, R3, UR4, 2D, 0x1 ;  /* 0x28ff04030e147f60 */ /* 0x00096200089e01ff */
[----:B-1----:R-:W-:Y:S01]  /*05d0*/  VIADDMNMX.U32 R24, R2, 0x1, R5, PT ;  /* 0x0000000102187846 */ /* 0x002fe20003800005 */
[----:B------:R-:W-:-:S04]  /*05e0*/  DEPBAR.LE SB5, 0x7 ;  /* 0x0000d1c00000791a */ /* 0x000fc80000000000 */
[----:B------:R-:W-:Y:S01]  /*05f0*/  FFMA R21, R21, UR15, R22 ;  /* 0x0000000f15157c23 */ /* 0x000fe20008000016 */
[----:B------:R-:W-:-:S05]  /*0600*/  I2FP.F32.U32 R24, R24 ;  /* 0x0000001800187245 */ /* 0x000fca0000201000 */
[----:B0-----:R-:W-:-:S04]  /*0610*/  FADD R7, R24, 0.5 ;  /* 0x3f00000018077421 */ /* 0x001fc80000000000 */
[----:B------:R0:W5:Y:S01]  /*0620*/  TEX.LL RZ, R22, R6, R3, UR4, 2D, 0x1 ;  /* 0x28ff040306167f60 */ /* 0x00016200089e01ff */
[-C--:B--2---:R-:W-:Y:S01]  /*0630*/  MOV R9, R7.reuse ;  /* 0x0000000700097202 */ /* 0x084fe20000000f00 */
[----:B---3--:R-:W-:Y:S01]  /*0640*/  IMAD.MOV.U32 R13, RZ, RZ, R7 ;  /* 0x000000ffff0d7224 */ /* 0x008fe200078e0007 */
[-C--:B------:R-:W-:Y:S02]  /*0650*/  MOV R11, R7.reuse ;  /* 0x00000007000b7202 */ /* 0x080fe40000000f00 */
[----:B----4-:R-:W-:Y:S01]  /*0660*/  MOV R15, R7 ;  /* 0x00000007000f7202 */ /* 0x010fe20000000f00 */
[----:B------:R1:W5:Y:S01]  /*0670*/  TEX.LL RZ, R24, R8, R3, UR4, 2D, 0x1 ;  /* 0x28ff040308187f60 */ /* 0x00036200089e01ff */
[----:B------:R2:W5:Y:S01]  /*0680*/  TEX.LL RZ, R26, R10, R3, UR4, 2D, 0x1 ;  /* 0x28ff04030a1a7f60 */ /* 0x00056200089e01ff */
[----:B------:R3:W5:Y:S01]  /*0690*/  TEX.LL RZ, R27, R12, R3, UR4, 2D, 0x1 ;  /* 0x28ff04030c1b7f60 */ /* 0x00076200089e01ff */
[----:B------:R4:W5:Y:S01]  /*06a0*/  TEX.LL RZ, R28, R14, R3, UR4, 2D, 0x1 ;  /* 0x28ff04030e1c7f60 */ /* 0x00096200089e01ff */
[----:B------:R-:W-:-:S04]  /*06b0*/  VIADDMNMX.U32 R5, R2, 0x2, R5, PT ;  /* 0x0000000202057846 */ /* 0x000fc80003800005 */
[----:B------:R-:W-:-:S05]  /*06c0*/  I2FP.F32.U32 R5, R5 ;  /* 0x0000000500057245 */ /* 0x000fca0000201000 */
[----:B0-----:R-:W-:-:S04]  /*06d0*/  FADD R7, R5, 0.5 ;  /* 0x3f00000005077421 */ /* 0x001fc80000000000 */
[----:B------:R-:W5:Y:S01]  /*06e0*/  TEX.LL RZ, R6, R6, R3, UR4, 2D, 0x1 ;  /* 0x28ff040306067f60 */ /* 0x000f6200089e01ff */
[----:B-1----:R-:W-:Y:S01]  /*06f0*/  MOV R9, R7 ;  /* 0x0000000700097202 */ /* 0x002fe20000000f00 */
[----:B--2---:R-:W-:-:S03]  /*0700*/  IMAD.MOV.U32 R11, RZ, RZ, R7 ;  /* 0x000000ffff0b7224 */ /* 0x004fc600078e0007 */
[----:B------:R-:W5:Y:S01]  /*0710*/  TEX.LL RZ, R8, R8, R3, UR4, 2D, 0x1 ;  /* 0x28ff040308087f60 */ /* 0x000f6200089e01ff */
[----:B------:R-:W5:Y:S01]  /*0720*/  TEX.LL RZ, R10, R10, R3, UR4, 2D, 0x1 ;  /* 0x28ff04030a0a7f60 */ /* 0x000f6200089e01ff */
[-C--:B---3--:R-:W-:Y:S02]  /*0730*/  MOV R13, R7.reuse ;  /* 0x00000007000d7202 */ /* 0x088fe40000000f00 */
[----:B----4-:R-:W-:Y:S02]  /*0740*/  MOV R15, R7 ;  /* 0x00000007000f7202 */ /* 0x010fe40000000f00 */
[----:B------:R-:W5:Y:S02]  /*0750*/  TEX.LL RZ, R12, R12, R3, UR4, 2D, 0x1 ;  /* 0x28ff04030c0c7f60 */ /* 0x000f6400089e01ff */
[----:B------:R0:W5:Y:S01]  /*0760*/  TEX.LL RZ, R14, R14, R3, UR4, 2D, 0x1 ;  /* 0x28ff04030e0e7f60 */ /* 0x00016200089e01ff */
[----:B------:R-:W1:Y:S01]  /*0770*/  LDCU.128 UR8, c[0x3][0x30] ;  /* 0x00c00600ff0877ac */ /* 0x000e620008000c00 */
[----:B0-----:R-:W0:Y:S01]  /*0780*/  LDCU.128 UR4, c[0x3][0x20] ;  /* 0x00c00400ff0477ac */ /* 0x001e220008000c00 */
[----:B------:R-:W-:Y:S01]  /*0790*/  IMAD R3, R2, R4, R0 ;  /* 0x0000000402037224 */ /* 0x000fe200078e0200 */
[----:B------:R-:W-:-:S04]  /*07a0*/  DEPBAR.LE SB5, 0xe ;  /* 0x0000d3800000791a */ /* 0x000fc80000000000 */
[----:B0-----:R-:W-:-:S04]  /*07b0*/  FFMA R21, R23, UR4, R21 ;  /* 0x0000000417157c23 */ /* 0x001fc80008000015 */
[----:B------:R-:W-:-:S04]  /*07c0*/  FFMA R21, R25, UR5, R21 ;  /* 0x0000000519157c23 */ /* 0x000fc80008000015 */
[----:B------:R-:W-:Y:S01]  /*07d0*/  FFMA R16, R16, UR6, R21 ;  /* 0x0000000610107c23 */ /* 0x000fe20008000015 */
[----:B------:R-:W-:-:S04]  /*07e0*/  DEPBAR.LE SB5, 0xc ;  /* 0x0000d3000000791a */ /* 0x000fc80000000000 */
[----:B------:R-:W-:Y:S01]  /*07f0*/  FFMA R17, R17, UR7, R16 ;  /* 0x0000000711117c23 */ /* 0x000fe20008000010 */
[----:B------:R-:W0:Y:S03]  /*0800*/  LDCU.128 UR4, c[0x3][0x40] ;  /* 0x00c00800ff0477ac */ /* 0x000e260008000c00 */
[----:B-1----:R-:W-:Y:S02]  /*0810*/  FFMA R18, R18, UR8, R17 ;  /* 0x0000000812127c23 */ /* 0x002fe40008000011 */
[----:B------:R-:W1:Y:S01]  /*0820*/  LDC.64 R16, c[0x0][0x388] ;  /* 0x0000e200ff107b82 */ /* 0x000e620000000a00 */
[----:B------:R-:W-:-:S04]  /*0830*/  DEPBAR.LE SB5, 0x9 ;  /* 0x0000d2400000791a */ /* 0x000fc80000000000 */
[----:B------:R-:W-:-:S04]  /*0840*/  FFMA R19, R19, UR9, R18 ;  /* 0x0000000913137c23 */ /* 0x000fc80008000012 */
[----:B------:R-:W-:-:S04]  /*0850*/  FFMA R19, R20, UR10, R19 ;  /* 0x0000000a14137c23 */ /* 0x000fc80008000013 */
[----:B------:R-:W-:Y:S01]  /*0860*/  FFMA R19, R22, UR11, R19 ;  /* 0x0000000b16137c23 */ /* 0x000fe20008000013 */
[----:B------:R-:W2:Y:S01]  /*0870*/  LDCU.128 UR8, c[0x3][0x50] ;  /* 0x00c00a00ff0877ac */ /* 0x000ea20008000c00 */
[----:B------:R-:W-:-:S04]  /*0880*/  DEPBAR.LE SB5, 0x7 ;  /* 0x0000d1c00000791a */ /* 0x000fc80000000000 */
[----:B0-----:R-:W-:-:S04]  /*0890*/  FFMA R19, R24, UR4, R19 ;  /* 0x0000000418137c23 */ /* 0x001fc80008000013 */
[----:B------:R-:W-:Y:S01]  /*08a0*/  FFMA R26, R26, UR5, R19 ;  /* 0x000000051a1a7c23 */ /* 0x000fe20008000013 */
[----:B------:R-:W0:Y:S01]  /*08b0*/  LDCU.64 UR4, c[0x0][0x358] ;  /* 0x00006b00ff0477ac */ /* 0x000e220008000a00 */
[----:B-1----:R-:W-:Y:S01]  /*08c0*/  IMAD.WIDE R16, R3, 0x4, R16 ;  /* 0x0000000403107825 */ /* 0x002fe200078e0210 */
[----:B------:R-:W-:-:S04]  /*08d0*/  DEPBAR.LE SB5, 0x5 ;  /* 0x0000d1400000791a */ /* 0x000fc80000000000 */
[----:B------:R-:W-:Y:S01]  /*08e0*/  FFMA R27, R27, UR6, R26 ;  /* 0x000000061b1b7c23 */ /* 0x000fe2000800001a */
[----:B------:R-:W1:Y:S03]  /*08f0*/  LDCU UR6, c[0x3][0x60] ;  /* 0x00c00c00ff0677ac */ /* 0x000e660008000800 */
[----:B------:R-:W-:Y:S01]  /*0900*/  FFMA R27, R28, UR7, R27 ;  /* 0x000000071c1b7c23 */ /* 0x000fe2000800001b */
[----:B------:R-:W-:-:S04]  /*0910*/  DEPBAR.LE SB5, 0x2 ;  /* 0x0000d0800000791a */ /* 0x000fc80000000000 */
[----:B--2---:R-:W-:-:S04]  /*0920*/  FFMA R27, R6, UR8, R27 ;  /* 0x00000008061b7c23 */ /* 0x004fc8000800001b */
[----:B------:R-:W-:-:S04]  /*0930*/  FFMA R27, R8, UR9, R27 ;  /* 0x00000009081b7c23 */ /* 0x000fc8000800001b */
[----:B------:R-:W-:-:S04]  /*0940*/  FFMA R27, R10, UR10, R27 ;  /* 0x0000000a0a1b7c23 */ /* 0x000fc8000800001b */
[----:B-----5:R-:W-:-:S04]  /*0950*/  FFMA R27, R12, UR11, R27 ;  /* 0x0000000b0c1b7c23 */ /* 0x020fc8000800001b */
[----:B-1----:R-:W-:-:S05]  /*0960*/  FFMA R27, R14, UR6, R27 ;  /* 0x000000060e1b7c23 */ /* 0x002fca000800001b */
[----:B0-----:R-:W-:Y:S01]  /*0970*/  STG.E desc[UR4][R16.64], R27 ;  /* 0x0000001b10007986 */ /* 0x001fe2000c101904 */
[----:B------:R-:W-:Y:S05]  /*0980*/  EXIT ;  /* 0x000000000000794d */ /* 0x000fea0003800000 */
.L_x_0:
[----:B------:R-:W-:-:S00]  /*0990*/  BRA `(.L_x_0) ;  /* 0xfffffffc00fc7947 */ /* 0x000fc0000383ffff */
[----:B------:R-:W-:-:S00]  /*09a0*/  NOP ;  /* 0x0000000000007918 */ /* 0x000fc00000000000 */
        /* <DEDUP_REMOVED lines=13> */
.L_x_2:


//--------------------- .text._Z18gaussianBlurGlobalPKfPfii --------------------------
	.section	.text._Z18gaussianBlurGlobalPKfPfii,"ax",@progbits
	.align	128
        .global         _Z18gaussianBlurGlobalPKfPfii
        .type           _Z18gaussianBlurGlobalPKfPfii,@function
        .size           _Z18gaussianBlurGlobalPKfPfii,(.L_x_3 - _Z18gaussianBlurGlobalPKfPfii)
        .other          _Z18gaussianBlurGlobalPKfPfii,@"STO_CUDA_ENTRY STV_DEFAULT"
_Z18gaussianBlurGlobalPKfPfii:
.text._Z18gaussianBlurGlobalPKfPfii:
        /* <DEDUP_REMOVED lines=13> */
[----:B------:R-:W0:Y:S01]  /*00d0*/  LDC.64 R12, c[0x0][0x380] ;  /* 0x0000e000ff0c7b82 */ /* 0x000e220000000a00 */
[----:B------:R-:W1:Y:S01]  /*00e0*/  LDCU.64 UR4, c[0x0][0x358] ;  /* 0x00006b00ff0477ac */ /* 0x000e620008000a00 */
[----:B------:R-:W-:Y:S02]  /*00f0*/  IADD3 R29, PT, PT, R15, -0x1, RZ ;  /* 0xffffffff0f1d7810 */ /* 0x000fe40007ffe0ff */
[----:B------:R-:W-:Y:S01]  /*0100*/  IADD3 R7, PT, PT, R14, -0x1, RZ ;  /* 0xffffffff0e077810 */ /* 0x000fe20007ffe0ff */
[----:B------:R-:W2:Y:S01]  /*0110*/  LDCU.128 UR8, c[0x3][URZ] ;  /* 0x00c00000ff0877ac */ /* 0x000ea20008000c00 */
[C---:B------:R-:W-:Y:S02]  /*0120*/  VIMNMX R20, PT, PT, R3.reuse, 0x2, !PT ;  /* 0x0000000203147848 */ /* 0x040fe40007fe0100 */
[----:B------:R-:W-:Y:S01]  /*0130*/  VIMNMX.U32 R2, PT, PT, R0, 0x2, !PT ;  /* 0x0000000200027848 */ /* 0x000fe20007fe0000 */
[----:B------:R-:W3:Y:S01]  /*0140*/  LDCU.128 UR12, c[0x3][0x10] ;  /* 0x00c00200ff0c77ac */ /* 0x000ee20008000c00 */
[----:B------:R-:W-:-:S02]  /*0150*/  VIMNMX R4, PT, PT, R3, 0x1, !PT ;  /* 0x0000000103047848 */ /* 0x000fc40007fe0100 */
[----:B------:R-:W-:Y:S01]  /*0160*/  VIADDMNMX R20, R20, 0xfffffffe, R7, PT ;  /* 0xfffffffe14147846 */ /* 0x000fe20003800107 */
[----:B------:R-:W4:Y:S01]  /*0170*/  LDCU UR6, c[0x3][0x60] ;  /* 0x00c00c00ff0677ac */ /* 0x000f220008000800 */
[----:B------:R-:W-:Y:S02]  /*0180*/  VIADDMNMX.U32 R9, R2, 0xfffffffe, R29, PT ;  /* 0xfffffffe02097846 */ /* 0x000fe4000380001d */
[----:B------:R-:W-:Y:S02]  /*0190*/  VIMNMX R2, PT, PT, RZ, R3, !PT ;  /* 0x00000003ff027248 */ /* 0x000fe40007fe0100 */
[----:B------:R-:W-:Y:S01]  /*01a0*/  VIADDMNMX R21, R4, 0xffffffff, R7, PT ;  /* 0xffffffff04157846 */ /* 0x000fe20003800107 */
[----:B------:R-:W-:Y:S01]  /*01b0*/  IMAD R17, R9, R14, R20 ;  /* 0x0000000e09117224 */ /* 0x000fe200078e0214 */
[----:B------:R-:W-:Y:S02]  /*01c0*/  VIMNMX R4, PT, PT, R3, -0x1, !PT ;  /* 0xffffffff03047848 */ /* 0x000fe40007fe0100 */
[----:B------:R-:W-:Y:S01]  /*01d0*/  VIMNMX R23, PT, PT, R7, R2, PT ;  /* 0x0000000207177248 */ /* 0x000fe20003fe0100 */
[----:B------:R-:W-:Y:S01]  /*01e0*/  IMAD R27, R9, R14, R21 ;  /* 0x0000000e091b7224 */ /* 0x000fe200078e0215 */
[----:B------:R-:W-:Y:S01]  /*01f0*/  VIMNMX R6, PT, PT, R3, -0x2, !PT ;  /* 0xfffffffe03067848 */ /* 0x000fe20007fe0100 */
[----:B0-----:R-:W-:Y:S01]  /*0200*/  IMAD.WIDE R16, R17, 0x4, R12 ;  /* 0x0000000411107825 */ /* 0x001fe200078e020c */
[----:B------:R-:W-:-:S02]  /*0210*/  VIADDMNMX R5, R4, 0x1, R7, PT ;  /* 0x0000000104057846 */ /* 0x000fc40003800107 */
[----:B------:R-:W-:Y:S01]  /*0220*/  VIADDMNMX R7, R6, 0x2, R7, PT ;  /* 0x0000000206077846 */ /* 0x000fe20003800107 */
[----:B------:R-:W-:Y:S01]  /*0230*/  IMAD R19, R9, R14, R23 ;  /* 0x0000000e09137224 */ /* 0x000fe200078e0217 */
[----:B-1----:R-:W2:Y:S01]  /*0240*/  LDG.E R4, desc[UR4][R16.64] ;  /* 0x0000000410047981 */ /* 0x002ea2000c1e1900 */
[----:B------:R-:W-:Y:S01]  /*0250*/  IMAD.WIDE R26, R27, 0x4, R12 ;  /* 0x000000041b1a7825 */ /* 0x000fe200078e020c */
[----:B------:R-:W-:-:S03]  /*0260*/  VIMNMX.U32 R2, PT, PT, R0, 0x1, !PT ;  /* 0x0000000100027848 */ /* 0x000fc60007fe0000 */
[----:B------:R-:W-:Y:S01]  /*0270*/  IMAD R11, R9, R14, R5 ;  /* 0x0000000e090b7224 */ /* 0x000fe200078e0205 */
[----:B------:R-:W5:Y:S01]  /*0280*/  LDG.E R6, desc[UR4][R26.64] ;  /* 0x000000041a067981 */ /* 0x000f62000c1e1900 */
[----:B------:R-:W-:Y:S01]  /*0290*/  IMAD.WIDE R18, R19, 0x4, R12 ;  /* 0x0000000413127825 */ /* 0x000fe200078e020c */
[----:B------:R-:W-:-:S03]  /*02a0*/  VIADDMNMX.U32 R2, R2, 0xffffffff, R29, PT ;  /* 0xffffffff02027846 */ /* 0x000fc6000380001d */
[----:B------:R-:W-:Y:S01]  /*02b0*/  IMAD R9, R9, R14, R7 ;  /* 0x0000000e09097224 */ /* 0x000fe200078e0207 */
[----:B------:R-:W3:Y:S01]  /*02c0*/  LDG.E R22, desc[UR4][R18.64] ;  /* 0x0000000412167981 */ /* 0x000ee2000c1e1900 */
[----:B------:R-:W-:-:S04]  /*02d0*/  IMAD.WIDE R10, R11, 0x4, R12 ;  /* 0x000000040b0a7825 */ /* 0x000fc800078e020c */
[----:B------:R-:W-:Y:S01]  /*02e0*/  IMAD.WIDE R8, R9, 0x4, R12 ;  /* 0x0000000409087825 */ /* 0x000fe200078e020c */
[----:B------:R0:W4:Y:S03]  /*02f0*/  LDG.E R17, desc[UR4][R10.64] ;  /* 0x000000040a117981 */ /* 0x000126000c1e1900 */
[----:B------:R-:W-:Y:S01]  /*0300*/  IMAD R25, R2, R14, R20 ;  /* 0x0000000e02197224 */ /* 0x000fe200078e0214 */
[----:B------:R1:W4:Y:S03]  /*0310*/  LDG.E R16, desc[UR4][R8.64] ;  /* 0x0000000408107981 */ /* 0x000326000c1e1900 */
[----:B------:R-:W-:-:S04]  /*0320*/  IMAD.WIDE R24, R25, 0x4, R12 ;  /* 0x0000000419187825 */ /* 0x000fc800078e020c */
[----:B------:R-:W-:Y:S01]  /*0330*/  IMAD R15, R2, R14, R21 ;  /* 0x0000000e020f7224 */ /* 0x000fe200078e0215 */
[----:B------:R-:W4:Y:S03]  /*0340*/  LDG.E R26, desc[UR4][R24.64] ;  /* 0x00000004181a7981 */ /* 0x000f26000c1e1900 */
[----:B0-----:R-:W-:-:S05]  /*0350*/  IMAD.WIDE R10, R15, 0x4, R12 ;  /* 0x000000040f0a7825 */ /* 0x001fca00078e020c */
[----:B------:R0:W4:Y:S01]  /*0360*/  LDG.E R15, desc[UR4][R10.64] ;  /* 0x000000040a0f7981 */ /* 0x000122000c1e1900 */
[CC--:B------:R-:W-:Y:S02]  /*0370*/  IMAD R19, R2.reuse, R14.reuse, R23 ;  /* 0x0000000e02137224 */ /* 0x0c0fe400078e0217 */
[----:B------:R-:W-:Y:S02]  /*0380*/  IMAD R28, R2, R14, R5 ;  /* 0x0000000e021c7224 */ /* 0x000fe400078e0205 */
[----:B------:R-:W-:Y:S01]  /*0390*/  IMAD.WIDE R18, R19, 0x4, R12 ;  /* 0x0000000413127825 */ /* 0x000fe200078e020c */
[----:B------:R-:W-:-:S03]  /*03a0*/  VIMNMX.U32 R27, PT, PT, R0, R29, PT ;  /* 0x0000001d001b7248 */ /* 0x000fc60003fe0000 */
[----:B-1----:R-:W-:-:S04]  /*03b0*/  IMAD.WIDE R8, R28, 0x4, R12 ;  /* 0x000000041c087825 */ /* 0x002fc800078e020c */
[-C--:B0-----:R-:W-:Y:S02]  /*03c0*/  IMAD R11, R2, R14.reuse, R7 ;  /* 0x0000000e020b7224 */ /* 0x081fe400078e0207 */
[----:B------:R0:W4:Y:S01]  /*03d0*/  LDG.E R2, desc[UR4][R18.64] ;  /* 0x0000000412027981 */ /* 0x000122000c1e1900 */
[----:B------:R-:W-:Y:S02]  /*03e0*/  IMAD R24, R27, R14, R20 ;  /* 0x0000000e1b187224 */ /* 0x000fe400078e0214 */
[----:B------:R-:W-:-:S04]  /*03f0*/  IMAD.WIDE R10, R11, 0x4, R12 ;  /* 0x000000040b0a7825 */ /* 0x000fc800078e020c */
[----:B0-----:R-:W-:-:S04]  /*0400*/  IMAD R19, R27, R14, R21 ;  /* 0x0000000e1b137224 */ /* 0x001fc800078e0215 */
[----:B------:R-:W-:-:S04]  /*0410*/  IMAD.WIDE R18, R19, 0x4, R12 ;  /* 0x0000000413127825 */ /* 0x000fc800078e020c */
[----:B--2---:R-:W-:Y:S02]  /*0420*/  FFMA R25, R4, UR8, RZ ;  /* 0x0000000804197c23 */ /* 0x004fe400080000ff */
[----:B------:R-:W2:Y:S02]  /*0430*/  LDG.E R4, desc[UR4][R8.64] ;  /* 0x0000000408047981 */ /* 0x000ea4000c1e1900 */
[----:B-----5:R-:W-:Y:S01]  /*0440*/  FFMA R28, R6, UR9, R25 ;  /* 0x00000009061c7c23 */ /* 0x020fe20008000019 */
[----:B------:R-:W-:Y:S01]  /*0450*/  IMAD.WIDE R24, R24, 0x4, R12 ;  /* 0x0000000418187825 */ /* 0x000fe200078e020c */
[----:B------:R0:W5:Y:S03]  /*0460*/  LDG.E R6, desc[UR4][R10.64] ;  /* 0x000000040a067981 */ /* 0x000166000c1e1900 */
[----:B---3--:R-:W-:Y:S01]  /*0470*/  FFMA R22, R22, UR10, R28 ;  /* 0x0000000a16167c23 */ /* 0x008fe2000800001c */
[-C--:B------:R-:W-:Y:S01]  /*0480*/  IMAD R28, R27, R14.reuse, R23 ;  /* 0x0000000e1b1c7224 */ /* 0x080fe200078e0217 */
[----:B------:R1:W3:Y:S02]  /*0490*/  LDG.E R8, desc[UR4][R24.64] ;  /* 0x0000000418087981 */ /* 0x0002e4000c1e1900 */
[----:B----4-:R-:W-:Y:S01]  /*04a0*/  FFMA R17, R17, UR11, R22 ;  /* 0x0000000b11117c23 */ /* 0x010fe20008000016 */
[----:B------:R-:W-:Y:S01]  /*04b0*/  IMAD R22, R27, R14, R5 ;  /* 0x0000000e1b167224 */ /* 0x000fe200078e0205 */
[----:B------:R4:W3:Y:S01]  /*04c0*/  LDG.E R9, desc[UR4][R18.64] ;  /* 0x0000000412097981 */ /* 0x0008e2000c1e1900 */
[----:B0-----:R-:W-:-:S04]  /*04d0*/  IMAD.WIDE R10, R28, 0x4, R12 ;  /* 0x000000041c0a7825 */ /* 0x001fc800078e020c */
[----:B------:R-:W-:Y:S01]  /*04e0*/  FFMA R28, R16, UR12, R17 ;  /* 0x0000000c101c7c23 */ /* 0x000fe20008000011 */
[----:B------:R-:W2:Y:S01]  /*04f0*/  LDCU.128 UR8, c[0x3][0x20] ;  /* 0x00c00400ff0877ac */ /* 0x000ea20008000c00 */
[----:B------:R-:W-:Y:S01]  /*0500*/  IMAD.WIDE R16, R22, 0x4, R12 ;  /* 0x0000000416107825 */ /* 0x000fe200078e020c */
[----:B------:R-:W-:Y:S01]  /*0510*/  VIADDMNMX.U32 R22, R0, 0x1, R29, PT ;  /* 0x0000000100167846 */ /* 0x000fe2000380001d */
[----:B------:R-:W3:Y:S02]  /*0520*/  LDG.E R10, desc[UR4][R10.64] ;  /* 0x000000040a0a7981 */ /* 0x000ee4000c1e1900 */
[-C--:B------:R-:W-:Y:S02]  /*0530*/  IMAD R27, R27, R14.reuse, R7 ;  /* 0x0000000e1b1b7224 */ /* 0x080fe400078e0207 */
[----:B------:R-:W-:Y:S01]  /*0540*/  FFMA R26, R26, UR13, R28 ;  /* 0x0000000d1a1a7c23 */ /* 0x000fe2000800001c */
[CC--:B------:R-:W-:Y:S02]  /*0550*/  IMAD R28, R22.reuse, R14.reuse, R20 ;  /* 0x0000000e161c7224 */ /* 0x0c0fe400078e0214 */
[----:B-1----:R-:W-:Y:S01]  /*0560*/  IMAD.WIDE R24, R27, 0x4, R12 ;  /* 0x000000041b187825 */ /* 0x002fe200078e020c */
[----:B------:R0:W3:Y:S03]  /*0570*/  LDG.E R11, desc[UR4][R16.64] ;  /* 0x00000004100b7981 */ /* 0x0000e6000c1e1900 */
[----:B------:R-:W-:-:S02]  /*0580*/  IMAD R27, R22, R14, R21 ;  /* 0x0000000e161b7224 */ /* 0x000fc400078e0215 */
[----:B----4-:R-:W-:Y:S01]  /*0590*/  IMAD.WIDE R18, R28, 0x4, R12 ;  /* 0x000000041c127825 */ /* 0x010fe200078e020c */
[----:B------:R-:W4:Y:S03]  /*05a0*/  LDG.E R24, desc[UR4][R24.64] ;  /* 0x0000000418187981 */ /* 0x000f26000c1e1900 */
[----:B------:R-:W-:Y:S01]  /*05b0*/  FFMA R15, R15, UR14, R26 ;  /* 0x0000000e0f0f7c23 */ /* 0x000fe2000800001a */
[----:B------:R-:W-:-:S04]  /*05c0*/  IMAD.WIDE R26, R27, 0x4, R12 ;  /* 0x000000041b1a7825 */ /* 0x000fc800078e020c */
[-C--:B------:R-:W-:Y:S01]  /*05d0*/  IMAD R28, R22, R14.reuse, R23 ;  /* 0x0000000e161c7224 */ /* 0x080fe200078e0217 */
[----:B------:R-:W-:Y:S01]  /*05e0*/  VIADDMNMX.U32 R29, R0, 0x2, R29, PT ;  /* 0x00000002001d7846 */ /* 0x000fe2000380001d */
[----:B------:R-:W4:Y:S02]  /*05f0*/  LDG.E R26, desc[UR4][R26.64] ;  /* 0x000000041a1a7981 */ /* 0x000f24000c1e1900 */
[----:B0-----:R-:W-:Y:S02]  /*0600*/  IMAD.WIDE R16, R28, 0x4, R12 ;  /* 0x000000041c107825 */ /* 0x001fe400078e020c */
[----:B------:R0:W4:Y:S02]  /*0610*/  LDG.E R25, desc[UR4][R18.64] ;  /* 0x0000000412197981 */ /* 0x000124000c1e1900 */
[CC--:B------:R-:W-:Y:S02]  /*0620*/  IMAD R28, R22.reuse, R14.reuse, R5 ;  /* 0x0000000e161c7224 */ /* 0x0c0fe400078e0205 */
[-C--:B------:R-:W-:Y:S01]  /*0630*/  IMAD R22, R22, R14.reuse, R7 ;  /* 0x0000000e16167224 */ /* 0x080fe200078e0207 */
[----:B------:R1:W4:Y:S01]  /*0640*/  LDG.E R27, desc[UR4][R16.64] ;  /* 0x00000004101b7981 */ /* 0x000322000c1e1900 */
[----:B------:R-:W-:-:S02]  /*0650*/  IMAD R20, R29, R14, R20 ;  /* 0x0000000e1d147224 */ /* 0x000fc400078e0214 */
[----:B0-----:R-:W-:-:S05]  /*0660*/  IMAD.WIDE R18, R28, 0x4, R12 ;  /* 0x000000041c127825 */ /* 0x001fca00078e020c */
[----:B------:R0:W4:Y:S01]  /*0670*/  LDG.E R28, desc[UR4][R18.64] ;  /* 0x00000004121c7981 */ /* 0x000122000c1e1900 */
[----:B-1----:R-:W-:-:S04]  /*0680*/  IMAD.WIDE R16, R22, 0x4, R12 ;  /* 0x0000000416107825 */ /* 0x002fc800078e020c */
[----:B------:R-:W-:Y:S02]  /*0690*/  IMAD R21, R29, R14, R21 ;  /* 0x0000000e1d157224 */ /* 0x000fe400078e0215 */
[----:B------:R-:W4:Y:S01]  /*06a0*/  LDG.E R16, desc[UR4][R16.64] ;  /* 0x0000000410107981 */ /* 0x000f22000c1e1900 */
[----:B0-----:R-:W-:-:S04]  /*06b0*/  IMAD.WIDE R18, R20, 0x4, R12 ;  /* 0x0000000414127825 */ /* 0x001fc800078e020c */
[-C--:B------:R-:W-:Y:S02]  /*06c0*/  IMAD R23, R29, R14.reuse, R23 ;  /* 0x0000000e1d177224 */ /* 0x080fe400078e0217 */
[--C-:B------:R-:W-:Y:S01]  /*06d0*/  IMAD.WIDE R20, R21, 0x4, R12.reuse ;  /* 0x0000000415147825 */ /* 0x100fe200078e020c */
[----:B------:R-:W4:Y:S03]  /*06e0*/  LDG.E R18, desc[UR4][R18.64] ;  /* 0x0000000412127981 */ /* 0x000f26000c1e1900 */
[----:B------:R-:W-:Y:S01]  /*06f0*/  IMAD.WIDE R22, R23, 0x4, R12 ;  /* 0x0000000417167825 */ /* 0x000fe200078e020c */
[----:B------:R0:W4:Y:S03]  /*0700*/  LDG.E R17, desc[UR4][R20.64] ;  /* 0x0000000414117981 */ /* 0x000126000c1e1900 */
[----:B------:R-:W-:-:S02]  /*0710*/  IMAD R5, R29, R14, R5 ;  /* 0x0000000e1d057224 */ /* 0x000fc400078e0205 */
[----:B------:R-:W-:Y:S01]  /*0720*/  IMAD R7, R29, R14, R7 ;  /* 0x0000000e1d077224 */ /* 0x000fe200078e0207 */
[----:B------:R-:W4:Y:S01]  /*0730*/  LDG.E R22, desc[UR4][R22.64] ;  /* 0x0000000416167981 */ /* 0x000f22000c1e1900 */
[----:B0-----:R-:W-:-:S04]  /*0740*/  IMAD.WIDE R20, R5, 0x4, R12 ;  /* 0x0000000405147825 */ /* 0x001fc800078e020c */
[----:B------:R-:W-:Y:S01]  /*0750*/  IMAD.WIDE R12, R7, 0x4, R12 ;  /* 0x00000004070c7825 */ /* 0x000fe200078e020c */
[----:B------:R-:W4:Y:S05]  /*0760*/  LDG.E R5, desc[UR4][R20.64] ;  /* 0x0000000414057981 */ /* 0x000f2a000c1e1900 */
[----:B------:R-:W4:Y:S01]  /*0770*/  LDG.E R12, desc[UR4][R12.64] ;  /* 0x000000040c0c7981 */ /* 0x000f22000c1e1900 */
[----:B------:R-:W-:Y:S01]  /*0780*/  FFMA R15, R2, UR15, R15 ;  /* 0x0000000f020f7c23 */ /* 0x000fe2000800000f */
[----:B------:R-:W0:Y:S01]  /*0790*/  LDCU.128 UR12, c[0x3][0x30] ;  /* 0x00c00600ff0c77ac */ /* 0x000e220008000c00 */
[----:B------:R-:W-:Y:S02]  /*07a0*/  IMAD R3, R0, R14, R3 ;  /* 0x0000000e00037224 */ /* 0x000fe400078e0203 */
[----:B--2---:R-:W-:-:S04]  /*07b0*/  FFMA R15, R4, UR8, R15 ;  /* 0x00000008040f7c23 */ /* 0x004fc8000800000f */
[----:B-----5:R-:W-:Y:S02]  /*07c0*/  FFMA R15, R6, UR9, R15 ;  /* 0x00000009060f7c23 */ /* 0x020fe4000800000f */
[----:B------:R-:W1:Y:S02]  /*07d0*/  LDC.64 R6, c[0x0][0x388] ;  /* 0x0000e200ff067b82 */ /* 0x000e640000000a00 */
[----:B---3--:R-:W-:-:S04]  /*07e0*/  FFMA R8, R8, UR10, R15 ;  /* 0x0000000a08087c23 */ /* 0x008fc8000800000f */
[----:B------:R-:W-:Y:S01]  /*07f0*/  FFMA R9, R9, UR11, R8 ;  /* 0x0000000b09097c23 */ /* 0x000fe20008000008 */
[----:B------:R-:W2:Y:S03]  /*0800*/  LDCU.128 UR8, c[0x3][0x40] ;  /* 0x00c00800ff0877ac */ /* 0x000ea60008000c00 */
[----:B0-----:R-:W-:-:S04]  /*0810*/  FFMA R10, R10, UR12, R9 ;  /* 0x0000000c0a0a7c23 */ /* 0x001fc80008000009 */
[----:B------:R-:W-:-:S04]  /*0820*/  FFMA R11, R11, UR13, R10 ;  /* 0x0000000d0b0b7c23 */ /* 0x000fc8000800000a */
[----:B----4-:R-:W-:-:S04]  /*0830*/  FFMA R24, R24, UR14, R11 ;  /* 0x0000000e18187c23 */ /* 0x010fc8000800000b */
[----:B------:R-:W-:Y:S01]  /*0840*/  FFMA R25, R25, UR15, R24 ;  /* 0x0000000f19197c23 */ /* 0x000fe20008000018 */
[----:B------:R-:W0:Y:S03]  /*0850*/  LDCU.128 UR12, c[0x3][0x50] ;  /* 0x00c00a00ff0c77ac */ /* 0x000e260008000c00 */
[----:B--2---:R-:W-:-:S04]  /*0860*/  FFMA R26, R26, UR8, R25 ;  /* 0x000000081a1a7c23 */ /* 0x004fc80008000019 */
[----:B------:R-:W-:-:S04]  /*0870*/  FFMA R27, R27, UR9, R26 ;  /* 0x000000091b1b7c23 */ /* 0x000fc8000800001a */
[----:B------:R-:W-:-:S04]  /*0880*/  FFMA R27, R28, UR10, R27 ;  /* 0x0000000a1c1b7c23 */ /* 0x000fc8000800001b */
[----:B------:R-:W-:-:S04]  /*0890*/  FFMA R27, R16, UR11, R27 ;  /* 0x0000000b101b7c23 */ /* 0x000fc8000800001b */
[----:B0-----:R-:W-:-:S04]  /*08a0*/  FFMA R18, R18, UR12, R27 ;  /* 0x0000000c12127c23 */ /* 0x001fc8000800001b */
[----:B------:R-:W-:-:S04]  /*08b0*/  FFMA R17, R17, UR13, R18 ;  /* 0x0000000d11117c23 */ /* 0x000fc80008000012 */
[----:B------:R-:W-:Y:S01]  /*08c0*/  FFMA R22, R22, UR14, R17 ;  /* 0x0000000e16167c23 */ /* 0x000fe20008000011 */
[----:B-1----:R-:W-:-:S04]  /*08d0*/  IMAD.WIDE R6, R3, 0x4, R6 ;  /* 0x0000000403067825 */ /* 0x002fc800078e0206 */
[----:B------:R-:W-:-:S04]  /*08e0*/  FFMA R5, R5, UR15, R22 ;  /* 0x0000000f05057c23 */ /* 0x000fc80008000016 */
[----:B------:R-:W-:-:S05]  /*08f0*/  FFMA R5, R12, UR6, R5 ;  /* 0x000000060c057c23 */ /* 0x000fca0008000005 */
[----:B------:R-:W-:Y:S01]  /*0900*/  STG.E desc[UR4][R6.64], R5 ;  /* 0x0000000506007986 */ /* 0x000fe2000c101904 */
[----:B------:R-:W-:Y:S05]  /*0910*/  EXIT ;  /* 0x000000000000794d */ /* 0x000fea0003800000 */
.L_x_1:
        /* <DEDUP_REMOVED lines=14> */
.L_x_3:


//--------------------- .nv.shared.reserved.0     --------------------------
	.section	.nv.shared.reserved.0,"aw",@nobits
	.weak		__nv_reservedSMEM_offset_0_alias
	.size		__nv_reservedSMEM_offset_0_alias, 0, 64
	.other		__nv_reservedSMEM_offset_0_alias,@"STO_CUDA_RESERVED_SHARED STV_DEFAULT"
__nv_reservedSMEM_offset_0_alias:
	.zero		0
	.zero		64


//--------------------- .nv.constant0._Z19gaussianBlurTextureyPfii --------------------------
	.section	.nv.constant0._Z19gaussianBlurTextureyPfii,"a",@progbits
	.sectionflags	@""
	.align	4
.nv.constant0._Z19gaussianBlurTextureyPfii:
	.zero		920


//--------------------- .nv.constant0._Z18gaussianBlurGlobalPKfPfii --------------------------
	.section	.nv.constant0._Z18gaussianBlurGlobalPKfPfii,"a",@progbits
	.sectionflags	@""
	.align	4
.nv.constant0._Z18gaussianBlurGlobalPKfPfii:
	.zero		920


//--------------------- SYMBOLS --------------------------

	.type		.nv.reservedSmem.offset0,@object
	.size		.nv.reservedSmem.offset0,0x4
